	.headerflags	@"EF_CUDA_TEXMODE_UNIFIED EF_CUDA_64BIT_ADDRESS EF_CUDA_ACCELERATORS EF_CUDA_SM90 EF_CUDA_VIRTUAL_SM(EF_CUDA_SM90)"
	.elftype	@"ET_EXEC"


//--------------------- .nv.info                  --------------------------
	.section	.nv.info,"",@"SHT_CUDA_INFO"
	.align	4


	//----- nvinfo : EIATTR_REGCOUNT
	.align		4
        /*0000*/ 	.byte	0x04, 0x2f
        /*0002*/ 	.short	(.L_1 - .L_0)
	.align		4
.L_0:
        /*0004*/ 	.word	index@(triton_poi_fused_add_native_layer_norm_9)
        /*0008*/ 	.word	0x00000016


	//----- nvinfo : EIATTR_MIN_STACK_SIZE
	.align		4
.L_1:
        /*000c*/ 	.byte	0x04, 0x12
        /*000e*/ 	.short	(.L_3 - .L_2)
	.align		4
.L_2:
        /*0010*/ 	.word	index@(triton_poi_fused_add_native_layer_norm_9)
        /*0014*/ 	.word	0x00000000


	//----- nvinfo : EIATTR_FRAME_SIZE
	.align		4
.L_3:
        /*0018*/ 	.byte	0x04, 0x11
        /*001a*/ 	.short	(.L_5 - .L_4)
	.align		4
.L_4:
        /*001c*/ 	.word	index@(triton_poi_fused_add_native_layer_norm_9)
        /*0020*/ 	.word	0x00000000


	//----- nvinfo : EIATTR_MIN_STACK_SIZE
	.align		4
.L_5:
        /*0024*/ 	.byte	0x04, 0x12
        /*0026*/ 	.short	(.L_7 - .L_6)
	.align		4
.L_6:
        /*0028*/ 	.word	index@(triton_poi_fused_add_native_layer_norm_9)
        /*002c*/ 	.word	0x00000000
.L_7:


//--------------------- .nv.info.triton_poi_fused_add_native_layer_norm_9 --------------------------
	.section	.nv.info.triton_poi_fused_add_native_layer_norm_9,"",@"SHT_CUDA_INFO"
	.sectionflags	@""
	.align	4


	//----- nvinfo : EIATTR_CUDA_API_VERSION
	.align		4
        /*0000*/ 	.byte	0x04, 0x37
        /*0002*/ 	.short	(.L_9 - .L_8)
.L_8:
        /*0004*/ 	.word	0x0000007c


	//----- nvinfo : EIATTR_KPARAM_INFO
	.align		4
.L_9:
        /*0008*/ 	.byte	0x04, 0x17
        /*000a*/ 	.short	(.L_11 - .L_10)
.L_10:
        /*000c*/ 	.word	0x00000000
        /*0010*/ 	.short	0x0004
        /*0012*/ 	.short	0x001c
        /*0014*/ 	.byte	0x00, 0xf0, 0x11, 0x00


	//----- nvinfo : EIATTR_KPARAM_INFO
	.align		4
.L_11:
        /*0018*/ 	.byte	0x04, 0x17
        /*001a*/ 	.short	(.L_13 - .L_12)
.L_12:
        /*001c*/ 	.word	0x00000000
        /*0020*/ 	.short	0x0003
        /*0022*/ 	.short	0x0018
        /*0024*/ 	.byte	0x00, 0xf0, 0x11, 0x00


	//----- nvinfo : EIATTR_KPARAM_INFO
	.align		4
.L_13:
        /*0028*/ 	.byte	0x04, 0x17
        /*002a*/ 	.short	(.L_15 - .L_14)
.L_14:
        /*002c*/ 	.word	0x00000000
        /*0030*/ 	.short	0x0002
        /*0032*/ 	.short	0x0010
        /*0034*/ 	.byte	0x00, 0xf4, 0x21, 0x00


	//----- nvinfo : EIATTR_KPARAM_INFO
	.align		4
.L_15:
        /*0038*/ 	.byte	0x04, 0x17
        /*003a*/ 	.short	(.L_17 - .L_16)
.L_16:
        /*003c*/ 	.word	0x00000000
        /*0040*/ 	.short	0x0001
        /*0042*/ 	.short	0x0008
        /*0044*/ 	.byte	0x00, 0xf4, 0x21, 0x00


	//----- nvinfo : EIATTR_KPARAM_INFO
	.align		4
.L_17:
        /*0048*/ 	.byte	0x04, 0x17
        /*004a*/ 	.short	(.L_19 - .L_18)
.L_18:
        /*004c*/ 	.word	0x00000000
        /*0050*/ 	.short	0x0000
        /*0052*/ 	.short	0x0000
        /*0054*/ 	.byte	0x00, 0xf4, 0x21, 0x00


	//----- nvinfo : EIATTR_SPARSE_MMA_MASK
	.align		4
.L_19:
        /*0058*/ 	.byte	0x03, 0x50
        /*005a*/ 	.short	0x0000


	//----- nvinfo : EIATTR_MAXREG_COUNT
	.align		4
        /*005c*/ 	.byte	0x03, 0x1b
        /*005e*/ 	.short	0x00ff


	//----- nvinfo : EIATTR_EXIT_INSTR_OFFSETS
	.align		4
        /*0060*/ 	.byte	0x04, 0x1c
        /*0062*/ 	.short	(.L_21 - .L_20)


	//   ....[0]....
.L_20:
        /*0064*/ 	.word	0x000003e0


	//   ....[1]....
        /*0068*/ 	.word	0x00000400


	//----- nvinfo : EIATTR_REQNTID
	.align		4
.L_21:
        /*006c*/ 	.byte	0x04, 0x10
        /*006e*/ 	.short	(.L_23 - .L_22)
.L_22:
        /*0070*/ 	.word	0x00000020
        /*0074*/ 	.word	0x00000001
        /*0078*/ 	.word	0x00000001


	//----- nvinfo : EIATTR_CBANK_PARAM_SIZE
	.align		4
.L_23:
        /*007c*/ 	.byte	0x03, 0x19
        /*007e*/ 	.short	0x0020


	//----- nvinfo : EIATTR_PARAM_CBANK
	.align		4
        /*0080*/ 	.byte	0x04, 0x0a
        /*0082*/ 	.short	(.L_25 - .L_24)
	.align		4
.L_24:
        /*0084*/ 	.word	index@(.nv.constant0.triton_poi_fused_add_native_layer_norm_9)
        /*0088*/ 	.short	0x0210
        /*008a*/ 	.short	0x0020


	//----- nvinfo : EIATTR_SW_WAR
	.align		4
.L_25:
        /*008c*/ 	.byte	0x04, 0x36
        /*008e*/ 	.short	(.L_27 - .L_26)
.L_26:
        /*0090*/ 	.word	0x00000008
.L_27:


//--------------------- .nv.callgraph             --------------------------
	.section	.nv.callgraph,"",@"SHT_CUDA_CALLGRAPH"
	.align	4
	.sectionentsize	8
	.align		4
        /*0000*/ 	.word	0x00000000
	.align		4
        /*0004*/ 	.word	0xffffffff
	.align		4
        /*0008*/ 	.word	0x00000000
	.align		4
        /*000c*/ 	.word	0xfffffffe
	.align		4
        /*0010*/ 	.word	0x00000000
	.align		4
        /*0014*/ 	.word	0xfffffffd
	.align		4
        /*0018*/ 	.word	0x00000000
	.align		4
        /*001c*/ 	.word	0xfffffffc


//--------------------- .text.triton_poi_fused_add_native_layer_norm_9 --------------------------
	.section	.text.triton_poi_fused_add_native_layer_norm_9,"ax",@progbits
	.sectionflags	@"SHF_BARRIERS=1"
	.align	128
        .global         triton_poi_fused_add_native_layer_norm_9
        .type           triton_poi_fused_add_native_layer_norm_9,@function
        .size           triton_poi_fused_add_native_layer_norm_9,(.L_x_1 - triton_poi_fused_add_native_layer_norm_9)
        .other          triton_poi_fused_add_native_layer_norm_9,@"STO_CUDA_ENTRY STV_DEFAULT"
triton_poi_fused_add_native_layer_norm_9:
.text.triton_poi_fused_add_native_layer_norm_9:
[----:B------:R-:W0:Y:S02]  /*0000*/  LDC R1, c[0x0][0x28] ;  /* 0x00000a00ff017b82 */ /* 0x000e240000000800 */
[----:B------:R-:W1:Y:S01]  /*0010*/  S2R R0, SR_CTAID.Y ;  /* 0x0000000000007919 */ /* 0x000e620000002600 */
[----:B------:R-:W2:Y:S01]  /*0020*/  LDC.64 R2, c[0x0][0x218] ;  /* 0x00008600ff027b82 */ /* 0x000ea20000000a00 */
[----:B------:R-:W-:Y:S01]  /*0030*/  CS2R R14, SRZ ;  /* 0x00000000000e7805 */ /* 0x000fe2000001ff00 */
[----:B------:R-:W-:Y:S01]  /*0040*/  ULDC.64 UR6, c[0x0][0x208] ;  /* 0x0000820000067ab9 */ /* 0x000fe20000000a00 */
[----:B------:R-:W3:Y:S01]  /*0050*/  S2R R11, SR_TID.X ;  /* 0x00000000000b7919 */ /* 0x000ee20000002100 */
[----:B------:R-:W4:Y:S01]  /*0060*/  S2R R8, SR_CTAID.X ;  /* 0x0000000000087919 */ /* 0x000f220000002500 */
[----:B-1----:R-:W-:Y:S02]  /*0070*/  IMAD.SHL.U32 R0, R0, 0x10, RZ ;  /* 0x0000001000007824 */ /* 0x002fe400078e00ff */
[----:B---3--:R-:W-:Y:S01]  /*0080*/  IMAD.SHL.U32 R9, R11, 0x2, RZ ;  /* 0x000000020b097824 */ /* 0x008fe200078e00ff */
[----:B------:R-:W-:Y:S01]  /*0090*/  SHF.R.U32.HI R13, RZ, 0x3, R11 ;  /* 0x00000003ff0d7819 */ /* 0x000fe2000001160b */
[----:B----4-:R-:W-:-:S03]  /*00a0*/  IMAD.SHL.U32 R8, R8, 0x4, RZ ;  /* 0x0000000408087824 */ /* 0x010fc600078e00ff */
[----:B------:R-:W-:Y:S02]  /*00b0*/  LOP3.LUT R4, R0, 0xe, R9, 0xf8, !PT ;  /* 0x0000000e00047812 */ /* 0x000fe400078ef809 */
[----:B------:R-:W-:Y:S02]  /*00c0*/  SGXT.U32 R13, R13, 0x2 ;  /* 0x000000020d0d781a */ /* 0x000fe40000000000 */
[----:B------:R-:W-:-:S04]  /*00d0*/  SHF.R.S32.HI R5, RZ, 0x1f, R4 ;  /* 0x0000001fff057819 */ /* 0x000fc80000011404 */
[----:B------:R-:W-:Y:S02]  /*00e0*/  LEA.HI R6, R5, R4, RZ, 0x2 ;  /* 0x0000000405067211 */ /* 0x000fe400078f10ff */
[----:B------:R-:W-:Y:S02]  /*00f0*/  LOP3.LUT R5, R8, R13, RZ, 0xfc, !PT ;  /* 0x0000000d08057212 */ /* 0x000fe400078efcff */
[C---:B------:R-:W-:Y:S01]  /*0100*/  LOP3.LUT R7, R6.reuse, 0xfffffffc, RZ, 0xc0, !PT ;  /* 0xfffffffc06077812 */ /* 0x040fe200078ec0ff */
[----:B------:R-:W-:Y:S01]  /*0110*/  IMAD.SHL.U32 R6, R6, 0x4, RZ ;  /* 0x0000000406067824 */ /* 0x000fe200078e00ff */
[----:B------:R-:W-:-:S03]  /*0120*/  ISETP.GE.AND P0, PT, R5, 0x4, PT ;  /* 0x000000040500780c */ /* 0x000fc60003f06270 */
[C---:B------:R-:W-:Y:S01]  /*0130*/  IMAD.IADD R10, R4.reuse, 0x1, -R7 ;  /* 0x00000001040a7824 */ /* 0x040fe200078e0a07 */
[----:B------:R-:W-:-:S03]  /*0140*/  ISETP.LT.AND P0, PT, R4, 0x10, !P0 ;  /* 0x000000100400780c */ /* 0x000fc60004701270 */
[----:B------:R-:W-:Y:S01]  /*0150*/  IMAD R10, R5, 0x4, R10 ;  /* 0x00000004050a7824 */ /* 0x000fe200078e020a */
[----:B------:R-:W-:Y:S01]  /*0160*/  LOP3.LUT R5, R6, 0xfffffff0, RZ, 0xc0, !PT ;  /* 0xfffffff006057812 */ /* 0x000fe200078ec0ff */
[----:B------:R-:W1:Y:S04]  /*0170*/  S2UR UR5, SR_CgaCtaId ;  /* 0x00000000000579c3 */ /* 0x000e680000008800 */
[----:B------:R-:W-:-:S04]  /*0180*/  IMAD.IADD R5, R10, 0x1, R5 ;  /* 0x000000010a057824 */ /* 0x000fc800078e0205 */
[----:B--2---:R-:W-:Y:S01]  /*0190*/  IMAD.WIDE R2, R5, 0x4, R2 ;  /* 0x0000000405027825 */ /* 0x004fe200078e0202 */
[----:B------:R-:W-:Y:S01]  /*01a0*/  SHF.R.U32.HI R12, RZ, 0x1, R11 ;  /* 0x00000001ff0c7819 */ /* 0x000fe2000001160b */
[----:B------:R-:W-:Y:S01]  /*01b0*/  UMOV UR4, 0x400 ;  /* 0x0000040000047882 */ /* 0x000fe20000000000 */
[----:B------:R-:W2:Y:S02]  /*01c0*/  LDC.64 R4, c[0x0][0x220] ;  /* 0x00008800ff047b82 */ /* 0x000ea40000000a00 */
[----:B------:R3:W4:Y:S01]  /*01d0*/  @P0 LDG.E.EL.64 R14, desc[UR6][R2.64] ;  /* 0x00000006020e0981 */ /* 0x000722000c2e1b00 */
[----:B------:R-:W-:Y:S01]  /*01e0*/  IMAD.SHL.U32 R10, R11, 0x8, RZ ;  /* 0x000000080b0a7824 */ /* 0x000fe200078e00ff */
[----:B------:R-:W-:Y:S02]  /*01f0*/  SGXT.U32 R11, R12, 0x4 ;  /* 0x000000040c0b781a */ /* 0x000fe40000000000 */
[----:B------:R-:W-:Y:S02]  /*0200*/  CS2R R18, SRZ ;  /* 0x0000000000127805 */ /* 0x000fe4000001ff00 */
[----:B------:R-:W-:-:S02]  /*0210*/  LOP3.LUT R8, R8, 0x2, R9, 0xf8, !PT ;  /* 0x0000000208087812 */ /* 0x000fc400078ef809 */
[----:B------:R-:W-:Y:S02]  /*0220*/  CS2R R16, SRZ ;  /* 0x0000000000107805 */ /* 0x000fe4000001ff00 */
[----:B------:R-:W-:Y:S01]  /*0230*/  LOP3.LUT R12, R10, 0x38, RZ, 0xc0, !PT ;  /* 0x000000380a0c7812 */ /* 0x000fe200078ec0ff */
[----:B------:R-:W5:Y:S01]  /*0240*/  LDC.64 R6, c[0x0][0x210] ;  /* 0x00008400ff067b82 */ /* 0x000f620000000a00 */
[----:B------:R-:W-:Y:S02]  /*0250*/  LOP3.LUT R13, R13, 0x38, R10, 0xf8, !PT ;  /* 0x000000380d0d7812 */ /* 0x000fe400078ef80a */
[----:B------:R-:W-:Y:S01]  /*0260*/  LOP3.LUT R11, R0, R11, RZ, 0xfc, !PT ;  /* 0x0000000b000b7212 */ /* 0x000fe200078efcff */
[----:B-1----:R-:W-:Y:S01]  /*0270*/  UPRMT UR4, UR5, 0x654, UR4 ;  /* 0x0000065405047896 */ /* 0x002fe20008000004 */
[----:B------:R-:W-:-:S03]  /*0280*/  ISETP.GE.AND P1, PT, R8, 0x4, PT ;  /* 0x000000040800780c */ /* 0x000fc60003f26270 */
[C---:B---3--:R-:W-:Y:S01]  /*0290*/  IMAD R3, R11.reuse, 0x4, R8 ;  /* 0x000000040b037824 */ /* 0x048fe200078e0208 */
[----:B------:R-:W-:Y:S01]  /*02a0*/  ISETP.LT.AND P0, PT, R11, 0x10, !P1 ;  /* 0x000000100b00780c */ /* 0x000fe20004f01270 */
[----:B------:R-:W-:-:S04]  /*02b0*/  VIADD R12, R12, UR4 ;  /* 0x000000040c0c7c36 */ /* 0x000fc80008000000 */
[----:B------:R-:W-:Y:S02]  /*02c0*/  IMAD R12, R13, 0x4, R12 ;  /* 0x000000040d0c7824 */ /* 0x000fe400078e020c */
[----:B--2---:R-:W-:-:S04]  /*02d0*/  IMAD.WIDE R4, R8, 0x4, R4 ;  /* 0x0000000408047825 */ /* 0x004fc800078e0204 */
[----:B-----5:R-:W-:Y:S01]  /*02e0*/  IMAD.WIDE R2, R3, 0x4, R6 ;  /* 0x0000000403027825 */ /* 0x020fe200078e0206 */
[----:B----4-:R-:W-:Y:S04]  /*02f0*/  STS [R12], R14 ;  /* 0x0000000e0c007388 */ /* 0x010fe80000000800 */
[----:B------:R-:W-:Y:S01]  /*0300*/  STS [R12+0x14], R15 ;  /* 0x0000140f0c007388 */ /* 0x000fe20000000800 */
[----:B------:R-:W-:Y:S06]  /*0310*/  BAR.SYNC.DEFER_BLOCKING 0x0 ;  /* 0x0000000000007b1d */ /* 0x000fec0000010000 */
[----:B------:R-:W2:Y:S04]  /*0320*/  @!P1 LDG.E.EL.64 R18, desc[UR6][R4.64] ;  /* 0x0000000604129981 */ /* 0x000ea8000c2e1b00 */
[----:B------:R-:W2:Y:S01]  /*0330*/  @P0 LDG.E.EL.64 R16, desc[UR6][R2.64] ;  /* 0x0000000602100981 */ /* 0x000ea2000c2e1b00 */
[----:B------:R-:W-:-:S02]  /*0340*/  LOP3.LUT R9, R9, 0x3c, RZ, 0xc0, !PT ;  /* 0x0000003c09097812 */ /* 0x000fc400078ec0ff */
[----:B------:R-:W-:-:S04]  /*0350*/  LOP3.LUT R10, R10, 0xf8, RZ, 0xc0, !PT ;  /* 0x000000f80a0a7812 */ /* 0x000fc800078ec0ff */
[----:B------:R-:W-:-:S05]  /*0360*/  IADD3 R9, R10, UR4, R9 ;  /* 0x000000040a097c10 */ /* 0x000fca000fffe009 */
[----:B------:R-:W1:Y:S04]  /*0370*/  LDS R0, [R9] ;  /* 0x0000000009007984 */ /* 0x000e680000000800 */
[----:B------:R-:W3:Y:S01]  /*0380*/  LDS R6, [R9+0x4] ;  /* 0x0000040009067984 */ /* 0x000ee20000000800 */
[----:B------:R-:W-:Y:S01]  /*0390*/  BAR.SYNC.DEFER_BLOCKING 0x0 ;  /* 0x0000000000007b1d */ /* 0x000fe20000010000 */
[----:B--2---:R-:W-:Y:S01]  /*03a0*/  FADD R7, R18, R16 ;  /* 0x0000001012077221 */ /* 0x004fe20000000000 */
[----:B------:R-:W-:-:S03]  /*03b0*/  FADD R17, R19, R17 ;  /* 0x0000001113117221 */ /* 0x000fc60000000000 */
[----:B-1----:R-:W-:Y:S01]  /*03c0*/  FADD R16, R0, R7 ;  /* 0x0000000700107221 */ /* 0x002fe20000000000 */
[----:B---3--:R-:W-:Y:S01]  /*03d0*/  FADD R17, R6, R17 ;  /* 0x0000001106117221 */ /* 0x008fe20000000000 */
[----:B------:R-:W-:Y:S06]  /*03e0*/  @!P0 EXIT ;  /* 0x000000000000894d */ /* 0x000fec0003800000 */
[----:B------:R-:W-:Y:S01]  /*03f0*/  STG.E.64 desc[UR6][R2.64], R16 ;  /* 0x0000001002007986 */ /* 0x000fe2000c101b06 */
[----:B------:R-:W-:Y:S05]  /*0400*/  EXIT ;  /* 0x000000000000794d */ /* 0x000fea0003800000 */
.L_x_0:
[----:B------:R-:W-:-:S00]  /*0410*/  BRA `(.L_x_0) ;  /* 0xfffffffc00fc7947 */ /* 0x000fc0000383ffff */
[----:B------:R-:W-:-:S00]  /*0420*/  NOP ;  /* 0x0000000000007918 */ /* 0x000fc00000000000 */
        /* <DEDUP_REMOVED lines=13> */
.L_x_1:


//--------------------- .nv.shared.triton_poi_fused_add_native_layer_norm_9 --------------------------
	.section	.nv.shared.triton_poi_fused_add_native_layer_norm_9,"aw",@nobits
	.sectionflags	@""
	.align	16
	.zero		1024


//--------------------- .nv.constant0.triton_poi_fused_add_native_layer_norm_9 --------------------------
	.section	.nv.constant0.triton_poi_fused_add_native_layer_norm_9,"a",@progbits
	.sectionflags	@""
	.align	4
.nv.constant0.triton_poi_fused_add_native_layer_norm_9:
	.zero		560
